	.headerflags	@"EF_CUDA_TEXMODE_UNIFIED EF_CUDA_64BIT_ADDRESS EF_CUDA_ACCELERATORS EF_CUDA_SM90 EF_CUDA_VIRTUAL_SM(EF_CUDA_SM90)"
	.elftype	@"ET_EXEC"


//--------------------- .nv.info                  --------------------------
	.section	.nv.info,"",@"SHT_CUDA_INFO"
	.align	4


	//----- nvinfo : EIATTR_REGCOUNT
	.align		4
        /*0000*/ 	.byte	0x04, 0x2f
        /*0002*/ 	.short	(.L_3 - .L_2)
	.align		4
.L_2:
        /*0004*/ 	.word	index@(triton_poi_fused__native_batch_norm_legit_no_training_add_relu_threshold_backward_12)
        /*0008*/ 	.word	0x0000001c


	//----- nvinfo : EIATTR_MIN_STACK_SIZE
	.align		4
.L_3:
        /*000c*/ 	.byte	0x04, 0x12
        /*000e*/ 	.short	(.L_5 - .L_4)
	.align		4
.L_4:
        /*0010*/ 	.word	index@(triton_poi_fused__native_batch_norm_legit_no_training_add_relu_threshold_backward_12)
        /*0014*/ 	.word	0x00000000


	//----- nvinfo : EIATTR_FRAME_SIZE
	.align		4
.L_5:
        /*0018*/ 	.byte	0x04, 0x11
        /*001a*/ 	.short	(.L_7 - .L_6)
	.align		4
.L_6:
        /*001c*/ 	.word	index@(triton_poi_fused__native_batch_norm_legit_no_training_add_relu_threshold_backward_12)
        /*0020*/ 	.word	0x00000000


	//----- nvinfo : EIATTR_MIN_STACK_SIZE
	.align		4
.L_7:
        /*0024*/ 	.byte	0x04, 0x12
        /*0026*/ 	.short	(.L_9 - .L_8)
	.align		4
.L_8:
        /*0028*/ 	.word	index@(triton_poi_fused__native_batch_norm_legit_no_training_add_relu_threshold_backward_12)
        /*002c*/ 	.word	0x00000000
.L_9:


//--------------------- .nv.info.triton_poi_fused__native_batch_norm_legit_no_training_add_relu_threshold_backward_12 --------------------------
	.section	.nv.info.triton_poi_fused__native_batch_norm_legit_no_training_add_relu_threshold_backward_12,"",@"SHT_CUDA_INFO"
	.sectionflags	@""
	.align	4


	//----- nvinfo : EIATTR_CUDA_API_VERSION
	.align		4
        /*0000*/ 	.byte	0x04, 0x37
        /*0002*/ 	.short	(.L_11 - .L_10)
.L_10:
        /*0004*/ 	.word	0x0000007c


	//----- nvinfo : EIATTR_KPARAM_INFO
	.align		4
.L_11:
        /*0008*/ 	.byte	0x04, 0x17
        /*000a*/ 	.short	(.L_13 - .L_12)
.L_12:
        /*000c*/ 	.word	0x00000000
        /*0010*/ 	.short	0x000a
        /*0012*/ 	.short	0x0050
        /*0014*/ 	.byte	0x00, 0xf0, 0x11, 0x00


	//----- nvinfo : EIATTR_KPARAM_INFO
	.align		4
.L_13:
        /*0018*/ 	.byte	0x04, 0x17
        /*001a*/ 	.short	(.L_15 - .L_14)
.L_14:
        /*001c*/ 	.word	0x00000000
        /*0020*/ 	.short	0x0009
        /*0022*/ 	.short	0x0048
        /*0024*/ 	.byte	0x00, 0xf4, 0x21, 0x00


	//----- nvinfo : EIATTR_KPARAM_INFO
	.align		4
.L_15:
        /*0028*/ 	.byte	0x04, 0x17
        /*002a*/ 	.short	(.L_17 - .L_16)
.L_16:
        /*002c*/ 	.word	0x00000000
        /*0030*/ 	.short	0x0008
        /*0032*/ 	.short	0x0040
        /*0034*/ 	.byte	0x00, 0xf4, 0x21, 0x00


	//----- nvinfo : EIATTR_KPARAM_INFO
	.align		4
.L_17:
        /*0038*/ 	.byte	0x04, 0x17
        /*003a*/ 	.short	(.L_19 - .L_18)
.L_18:
        /*003c*/ 	.word	0x00000000
        /*0040*/ 	.short	0x0007
        /*0042*/ 	.short	0x0038
        /*0044*/ 	.byte	0x00, 0xf4, 0x21, 0x00


	//----- nvinfo : EIATTR_KPARAM_INFO
	.align		4
.L_19:
        /*0048*/ 	.byte	0x04, 0x17
        /*004a*/ 	.short	(.L_21 - .L_20)
.L_20:
        /*004c*/ 	.word	0x00000000
        /*0050*/ 	.short	0x0006
        /*0052*/ 	.short	0x0030
        /*0054*/ 	.byte	0x00, 0xf4, 0x21, 0x00


	//----- nvinfo : EIATTR_KPARAM_INFO
	.align		4
.L_21:
        /*0058*/ 	.byte	0x04, 0x17
        /*005a*/ 	.short	(.L_23 - .L_22)
.L_22:
        /*005c*/ 	.word	0x00000000
        /*0060*/ 	.short	0x0005
        /*0062*/ 	.short	0x0028
        /*0064*/ 	.byte	0x00, 0xf4, 0x21, 0x00


	//----- nvinfo : EIATTR_KPARAM_INFO
	.align		4
.L_23:
        /*0068*/ 	.byte	0x04, 0x17
        /*006a*/ 	.short	(.L_25 - .L_24)
.L_24:
        /*006c*/ 	.word	0x00000000
        /*0070*/ 	.short	0x0004
        /*0072*/ 	.short	0x0020
        /*0074*/ 	.byte	0x00, 0xf4, 0x21, 0x00


	//----- nvinfo : EIATTR_KPARAM_INFO
	.align		4
.L_25:
        /*0078*/ 	.byte	0x04, 0x17
        /*007a*/ 	.short	(.L_27 - .L_26)
.L_26:
        /*007c*/ 	.word	0x00000000
        /*0080*/ 	.short	0x0003
        /*0082*/ 	.short	0x0018
        /*0084*/ 	.byte	0x00, 0xf4, 0x21, 0x00


	//----- nvinfo : EIATTR_KPARAM_INFO
	.align		4
.L_27:
        /*0088*/ 	.byte	0x04, 0x17
        /*008a*/ 	.short	(.L_29 - .L_28)
.L_28:
        /*008c*/ 	.word	0x00000000
        /*0090*/ 	.short	0x0002
        /*0092*/ 	.short	0x0010
        /*0094*/ 	.byte	0x00, 0xf4, 0x21, 0x00


	//----- nvinfo : EIATTR_KPARAM_INFO
	.align		4
.L_29:
        /*0098*/ 	.byte	0x04, 0x17
        /*009a*/ 	.short	(.L_31 - .L_30)
.L_30:
        /*009c*/ 	.word	0x00000000
        /*00a0*/ 	.short	0x0001
        /*00a2*/ 	.short	0x0008
        /*00a4*/ 	.byte	0x00, 0xf4, 0x21, 0x00


	//----- nvinfo : EIATTR_KPARAM_INFO
	.align		4
.L_31:
        /*00a8*/ 	.byte	0x04, 0x17
        /*00aa*/ 	.short	(.L_33 - .L_32)
.L_32:
        /*00ac*/ 	.word	0x00000000
        /*00b0*/ 	.short	0x0000
        /*00b2*/ 	.short	0x0000
        /*00b4*/ 	.byte	0x00, 0xf4, 0x21, 0x00


	//----- nvinfo : EIATTR_SPARSE_MMA_MASK
	.align		4
.L_33:
        /*00b8*/ 	.byte	0x03, 0x50
        /*00ba*/ 	.short	0x0000


	//----- nvinfo : EIATTR_MAXREG_COUNT
	.align		4
        /*00bc*/ 	.byte	0x03, 0x1b
        /*00be*/ 	.short	0x00ff


	//----- nvinfo : EIATTR_EXIT_INSTR_OFFSETS
	.align		4
        /*00c0*/ 	.byte	0x04, 0x1c
        /*00c2*/ 	.short	(.L_35 - .L_34)


	//   ....[0]....
.L_34:
        /*00c4*/ 	.word	0x000006a0


	//   ....[1]....
        /*00c8*/ 	.word	0x000006c0


	//----- nvinfo : EIATTR_REQNTID
	.align		4
.L_35:
        /*00cc*/ 	.byte	0x04, 0x10
        /*00ce*/ 	.short	(.L_37 - .L_36)
.L_36:
        /*00d0*/ 	.word	0x00000080
        /*00d4*/ 	.word	0x00000001
        /*00d8*/ 	.word	0x00000001


	//----- nvinfo : EIATTR_CBANK_PARAM_SIZE
	.align		4
.L_37:
        /*00dc*/ 	.byte	0x03, 0x19
        /*00de*/ 	.short	0x0054


	//----- nvinfo : EIATTR_PARAM_CBANK
	.align		4
        /*00e0*/ 	.byte	0x04, 0x0a
        /*00e2*/ 	.short	(.L_39 - .L_38)
	.align		4
.L_38:
        /*00e4*/ 	.word	index@(.nv.constant0.triton_poi_fused__native_batch_norm_legit_no_training_add_relu_threshold_backward_12)
        /*00e8*/ 	.short	0x0210
        /*00ea*/ 	.short	0x0054


	//----- nvinfo : EIATTR_SW_WAR
	.align		4
.L_39:
        /*00ec*/ 	.byte	0x04, 0x36
        /*00ee*/ 	.short	(.L_41 - .L_40)
.L_40:
        /*00f0*/ 	.word	0x00000008
.L_41:


//--------------------- .nv.callgraph             --------------------------
	.section	.nv.callgraph,"",@"SHT_CUDA_CALLGRAPH"
	.align	4
	.sectionentsize	8
	.align		4
        /*0000*/ 	.word	0x00000000
	.align		4
        /*0004*/ 	.word	0xffffffff
	.align		4
        /*0008*/ 	.word	0x00000000
	.align		4
        /*000c*/ 	.word	0xfffffffe
	.align		4
        /*0010*/ 	.word	0x00000000
	.align		4
        /*0014*/ 	.word	0xfffffffd
	.align		4
        /*0018*/ 	.word	0x00000000
	.align		4
        /*001c*/ 	.word	0xfffffffc


//--------------------- .nv.constant4             --------------------------
	.section	.nv.constant4,"a",@progbits
	.align	8
	.align		8
.nv.constant4:
        /*0000*/ 	.dword	_$_str
	.align		8
        /*0008*/ 	.dword	_$_str_$_2


//--------------------- .text.triton_poi_fused__native_batch_norm_legit_no_training_add_relu_threshold_backward_12 --------------------------
	.section	.text.triton_poi_fused__native_batch_norm_legit_no_training_add_relu_threshold_backward_12,"ax",@progbits
	.align	128
        .global         triton_poi_fused__native_batch_norm_legit_no_training_add_relu_threshold_backward_12
        .type           triton_poi_fused__native_batch_norm_legit_no_training_add_relu_threshold_backward_12,@function
        .size           triton_poi_fused__native_batch_norm_legit_no_training_add_relu_threshold_backward_12,(.L_x_1 - triton_poi_fused__native_batch_norm_legit_no_training_add_relu_threshold_backward_12)
        .other          triton_poi_fused__native_batch_norm_legit_no_training_add_relu_threshold_backward_12,@"STO_CUDA_ENTRY STV_DEFAULT"
triton_poi_fused__native_batch_norm_legit_no_training_add_relu_threshold_backward_12:
.text.triton_poi_fused__native_batch_norm_legit_no_training_add_relu_threshold_backward_12:
[----:B------:R-:W0:Y:S01]  /*0000*/  LDC R1, c[0x0][0x28] ;  /* 0x00000a00ff017b82 */ /* 0x000e220000000800 */
[----:B------:R-:W1:Y:S01]  /*0010*/  S2R R0, SR_TID.X ;  /* 0x0000000000007919 */ /* 0x000e620000002100 */
[----:B------:R-:W-:Y:S01]  /*0020*/  CS2R R16, SRZ ;  /* 0x0000000000107805 */ /* 0x000fe2000001ff00 */
[----:B------:R-:W-:-:S05]  /*0030*/  ULDC.64 UR4, c[0x0][0x208] ;  /* 0x0000820000047ab9 */ /* 0x000fca0000000a00 */
[----:B------:R-:W2:Y:S01]  /*0040*/  LDC.64 R22, c[0x0][0x218] ;  /* 0x00008600ff167b82 */ /* 0x000ea20000000a00 */
[----:B------:R-:W3:Y:S07]  /*0050*/  S2R R3, SR_CTAID.X ;  /* 0x0000000000037919 */ /* 0x000eee0000002500 */
[----:B------:R-:W4:Y:S08]  /*0060*/  LDC.64 R14, c[0x0][0x210] ;  /* 0x00008400ff0e7b82 */ /* 0x000f300000000a00 */
[----:B------:R-:W5:Y:S08]  /*0070*/  LDC.64 R10, c[0x0][0x228] ;  /* 0x00008a00ff0a7b82 */ /* 0x000f700000000a00 */
[----:B------:R-:W2:Y:S01]  /*0080*/  LDC.64 R6, c[0x0][0x230] ;  /* 0x00008c00ff067b82 */ /* 0x000ea20000000a00 */
[----:B------:R-:W-:Y:S01]  /*0090*/  CS2R R12, SRZ ;  /* 0x00000000000c7805 */ /* 0x000fe2000001ff00 */
[----:B------:R-:W-:Y:S01]  /*00a0*/  ULDC.64 UR6, c[0x0][0x258] ;  /* 0x0000960000067ab9 */ /* 0x000fe20000000a00 */
[----:B-1----:R-:W-:-:S05]  /*00b0*/  IMAD.SHL.U32 R0, R0, 0x2, RZ ;  /* 0x0000000200007824 */ /* 0x002fca00078e00ff */
[----:B------:R-:W1:Y:S01]  /*00c0*/  LDC.64 R8, c[0x0][0x238] ;  /* 0x00008e00ff087b82 */ /* 0x000e620000000a00 */
[----:B---3--:R-:W-:Y:S02]  /*00d0*/  SHF.R.S32.HI R19, RZ, 0x17, R3 ;  /* 0x00000017ff137819 */ /* 0x008fe40000011403 */
[----:B------:R-:W-:Y:S02]  /*00e0*/  LOP3.LUT R0, R0, 0xfe, RZ, 0xc0, !PT ;  /* 0x000000fe00007812 */ /* 0x000fe400078ec0ff */
[----:B------:R-:W-:-:S03]  /*00f0*/  SGXT R19, R19, 0x1 ;  /* 0x000000011313781a */ /* 0x000fc60000000200 */
[----:B------:R-:W-:Y:S02]  /*0100*/  IMAD R0, R3, 0x100, R0 ;  /* 0x0000010003007824 */ /* 0x000fe400078e0200 */
[----:B------:R-:W3:Y:S03]  /*0110*/  LDC.64 R2, c[0x0][0x220] ;  /* 0x00008800ff027b82 */ /* 0x000ee60000000a00 */
[----:B------:R-:W-:Y:S02]  /*0120*/  LEA.HI R4, R19, R0, RZ, 0x3 ;  /* 0x0000000013047211 */ /* 0x000fe400078f18ff */
[----:B------:R-:W-:Y:S02]  /*0130*/  ISETP.GE.AND P0, PT, R0, 0x800, PT ;  /* 0x000008000000780c */ /* 0x000fe40003f06270 */
[--C-:B------:R-:W-:Y:S02]  /*0140*/  SHF.R.S32.HI R21, RZ, 0x3, R4.reuse ;  /* 0x00000003ff157819 */ /* 0x100fe40000011404 */
[----:B------:R-:W-:-:S04]  /*0150*/  SHF.R.S32.HI R4, RZ, 0x1f, R4 ;  /* 0x0000001fff047819 */ /* 0x000fc80000011404 */
[----:B------:R-:W-:-:S04]  /*0160*/  LEA.HI R4, R4, R21, RZ, 0x6 ;  /* 0x0000001504047211 */ /* 0x000fc800078f30ff */
[----:B------:R-:W-:-:S05]  /*0170*/  LOP3.LUT R4, R4, 0xffffffc0, RZ, 0xc0, !PT ;  /* 0xffffffc004047812 */ /* 0x000fca00078ec0ff */
[----:B------:R-:W-:-:S04]  /*0180*/  IMAD.IADD R21, R21, 0x1, -R4 ;  /* 0x0000000115157824 */ /* 0x000fc800078e0a04 */
[----:B---3--:R-:W-:-:S05]  /*0190*/  IMAD.WIDE R2, R21, 0x4, R2 ;  /* 0x0000000415027825 */ /* 0x008fca00078e0202 */
[----:B------:R-:W3:Y:S04]  /*01a0*/  @!P0 LDG.E.EL R16, desc[UR4][R2.64] ;  /* 0x0000000402108981 */ /* 0x000ee8000c2e1900 */
[----:B------:R1:W3:Y:S01]  /*01b0*/  @!P0 LDG.E.EL R17, desc[UR4][R2.64] ;  /* 0x0000000402118981 */ /* 0x0002e2000c2e1900 */
[----:B------:R-:W-:Y:S01]  /*01c0*/  CS2R R4, SRZ ;  /* 0x0000000000047805 */ /* 0x000fe2000001ff00 */
[----:B--2---:R-:W-:Y:S01]  /*01d0*/  IMAD.WIDE R22, R21, 0x4, R22 ;  /* 0x0000000415167825 */ /* 0x004fe200078e0216 */
[----:B------:R-:W-:-:S03]  /*01e0*/  LEA.HI R20, R19, R0, RZ, 0x2 ;  /* 0x0000000013147211 */ /* 0x000fc600078f10ff */
[----:B----4-:R-:W-:Y:S01]  /*01f0*/  IMAD.WIDE R14, R0, 0x4, R14 ;  /* 0x00000004000e7825 */ /* 0x010fe200078e020e */
[----:B------:R-:W2:Y:S01]  /*0200*/  @!P0 LDG.E.EL R13, desc[UR4][R22.64] ;  /* 0x00000004160d8981 */ /* 0x000ea2000c2e1900 */
[----:B-1----:R-:W1:Y:S03]  /*0210*/  LDC.64 R2, c[0x0][0x240] ;  /* 0x00009000ff027b82 */ /* 0x002e660000000a00 */
[----:B------:R-:W2:Y:S01]  /*0220*/  @!P0 LDG.E.64 R4, desc[UR4][R14.64] ;  /* 0x000000040e048981 */ /* 0x000ea2000c1e1b00 */
[C---:B-----5:R-:W-:Y:S01]  /*0230*/  IMAD.WIDE R10, R21.reuse, 0x4, R10 ;  /* 0x00000004150a7825 */ /* 0x060fe200078e020a */
[----:B------:R-:W-:Y:S02]  /*0240*/  SHF.R.S32.HI R25, RZ, 0x2, R20 ;  /* 0x00000002ff197819 */ /* 0x000fe40000011414 */
[----:B------:R-:W-:Y:S01]  /*0250*/  CS2R R18, SRZ ;  /* 0x0000000000127805 */ /* 0x000fe2000001ff00 */
[----:B------:R4:W5:Y:S01]  /*0260*/  @!P0 LDG.E.EL R12, desc[UR4][R22.64] ;  /* 0x00000004160c8981 */ /* 0x000962000c2e1900 */
[----:B0-----:R-:W-:Y:S01]  /*0270*/  IMAD.WIDE R6, R21, 0x4, R6 ;  /* 0x0000000415067825 */ /* 0x001fe200078e0206 */
[----:B------:R-:W-:-:S03]  /*0280*/  CS2R R20, SRZ ;  /* 0x0000000000147805 */ /* 0x000fc6000001ff00 */
[----:B------:R-:W-:Y:S01]  /*0290*/  IMAD.WIDE R8, R25, 0x4, R8 ;  /* 0x0000000419087825 */ /* 0x000fe200078e0208 */
[----:B------:R-:W2:Y:S01]  /*02a0*/  @!P0 LDG.E.EL R18, desc[UR4][R10.64] ;  /* 0x000000040a128981 */ /* 0x000ea2000c2e1900 */
[----:B----4-:R-:W-:-:S03]  /*02b0*/  CS2R R22, SRZ ;  /* 0x0000000000167805 */ /* 0x010fc6000001ff00 */
[----:B------:R-:W4:Y:S04]  /*02c0*/  @!P0 LDG.E.EL R21, desc[UR4][R6.64] ;  /* 0x0000000406158981 */ /* 0x000f28000c2e1900 */
[----:B------:R0:W2:Y:S04]  /*02d0*/  @!P0 LDG.E.EL R19, desc[UR4][R10.64] ;  /* 0x000000040a138981 */ /* 0x0000a8000c2e1900 */
[----:B------:R0:W2:Y:S01]  /*02e0*/  @!P0 LDG.E.EL R20, desc[UR4][R6.64] ;  /* 0x0000000406148981 */ /* 0x0000a2000c2e1900 */
[----:B------:R-:W-:-:S03]  /*02f0*/  IMAD.MOV.U32 R15, RZ, RZ, RZ ;  /* 0x000000ffff0f7224 */ /* 0x000fc600078e00ff */
[----:B------:R-:W2:Y:S01]  /*0300*/  @!P0 LDG.E.EL R22, desc[UR4][R8.64] ;  /* 0x0000000408168981 */ /* 0x000ea2000c2e1900 */
[----:B-1----:R-:W-:-:S03]  /*0310*/  IMAD.WIDE R2, R25, 0x4, R2 ;  /* 0x0000000419027825 */ /* 0x002fc600078e0202 */
[----:B------:R-:W4:Y:S01]  /*0320*/  @!P0 LDG.E.EL R23, desc[UR4][R8.64] ;  /* 0x0000000408178981 */ /* 0x000f22000c2e1900 */
[----:B0-----:R-:W-:-:S03]  /*0330*/  IMAD.MOV.U32 R10, RZ, RZ, RZ ;  /* 0x000000ffff0a7224 */ /* 0x001fc600078e00ff */
[----:B------:R-:W4:Y:S04]  /*0340*/  @!P0 LDG.E.EL R15, desc[UR4][R2.64] ;  /* 0x00000004020f8981 */ /* 0x000f28000c2e1900 */
[----:B------:R0:W4:Y:S01]  /*0350*/  @!P0 LDG.E.EL R10, desc[UR4][R2.64] ;  /* 0x00000004020a8981 */ /* 0x000122000c2e1900 */
[----:B------:R-:W-:Y:S01]  /*0360*/  IMAD.MOV.U32 R7, RZ, RZ, 0x3e800000 ;  /* 0x3e800000ff077424 */ /* 0x000fe200078e00ff */
[----:B0-----:R-:W0:Y:S02]  /*0370*/  LDC.64 R2, c[0x0][0x248] ;  /* 0x00009200ff027b82 */ /* 0x001e240000000a00 */
[----:B0-----:R-:W-:-:S04]  /*0380*/  IMAD.WIDE R2, R0, 0x4, R2 ;  /* 0x0000000400027825 */ /* 0x001fc800078e0202 */
[----:B---3--:R-:W-:Y:S01]  /*0390*/  FADD R16, R16, 9.9999997473787516356e-06 ;  /* 0x3727c5ac10107421 */ /* 0x008fe20000000000 */
[----:B------:R-:W-:-:S03]  /*03a0*/  FADD R17, R17, 9.9999997473787516356e-06 ;  /* 0x3727c5ac11117421 */ /* 0x000fc60000000000 */
[----:B------:R-:W0:Y:S08]  /*03b0*/  MUFU.SQRT R11, R16 ;  /* 0x00000010000b7308 */ /* 0x000e300000002000 */
[----:B------:R-:W1:Y:S01]  /*03c0*/  MUFU.SQRT R6, R17 ;  /* 0x0000001100067308 */ /* 0x000e620000002000 */
[C---:B0-----:R-:W-:Y:S02]  /*03d0*/  FSETP.GT.AND P1, PT, R11.reuse, 8.50705917302346158658e+37, PT ;  /* 0x7e8000000b00780b */ /* 0x041fe40003f24000 */
[----:B------:R-:W-:-:S02]  /*03e0*/  FSETP.GEU.AND P3, PT, R11, 1.175494350822287508e-38, PT ;  /* 0x008000000b00780b */ /* 0x000fc40003f6e000 */
[C---:B-1----:R-:W-:Y:S02]  /*03f0*/  FSETP.GT.AND P2, PT, R6.reuse, 8.50705917302346158658e+37, PT ;  /* 0x7e8000000600780b */ /* 0x042fe40003f44000 */
[----:B------:R-:W-:-:S07]  /*0400*/  FSETP.GEU.AND P4, PT, R6, 1.175494350822287508e-38, PT ;  /* 0x008000000600780b */ /* 0x000fce0003f8e000 */
[----:B------:R-:W-:-:S04]  /*0410*/  @P1 FMUL R11, R11, 0.25 ;  /* 0x3e8000000b0b1820 */ /* 0x000fc80000400000 */
[----:B------:R-:W-:Y:S01]  /*0420*/  @!P3 FMUL R11, R11, 16777216 ;  /* 0x4b8000000b0bb820 */ /* 0x000fe20000400000 */
[----:B------:R-:W-:-:S04]  /*0430*/  @P2 FMUL R6, R6, 0.25 ;  /* 0x3e80000006062820 */ /* 0x000fc80000400000 */
[----:B------:R-:W-:Y:S01]  /*0440*/  @!P4 FMUL R6, R6, 16777216 ;  /* 0x4b8000000606c820 */ /* 0x000fe20000400000 */
[----:B------:R-:W0:Y:S01]  /*0450*/  MUFU.RCP R11, R11 ;  /* 0x0000000b000b7308 */ /* 0x000e220000001000 */
[----:B------:R-:W-:-:S07]  /*0460*/  FSEL R8, R7, 1, P1 ;  /* 0x3f80000007087808 */ /* 0x000fce0000800000 */
[----:B------:R-:W1:Y:S01]  /*0470*/  MUFU.RCP R6, R6 ;  /* 0x0000000600067308 */ /* 0x000e620000001000 */
[----:B------:R-:W-:Y:S01]  /*0480*/  FSEL R7, R7, 1, P2 ;  /* 0x3f80000007077808 */ /* 0x000fe20001000000 */
[----:B------:R-:W-:Y:S01]  /*0490*/  @!P3 FMUL R8, R8, 16777216 ;  /* 0x4b8000000808b820 */ /* 0x000fe20000400000 */
[----:B--2---:R-:W-:-:S03]  /*04a0*/  FADD R13, -R13, R4 ;  /* 0x000000040d0d7221 */ /* 0x004fc60000000100 */
[----:B------:R-:W-:Y:S01]  /*04b0*/  @!P4 FMUL R7, R7, 16777216 ;  /* 0x4b8000000707c820 */ /* 0x000fe20000400000 */
[----:B0-----:R-:W-:Y:S01]  /*04c0*/  FMUL R8, R11, R8 ;  /* 0x000000080b087220 */ /* 0x001fe20000400000 */
[----:B-----5:R-:W-:Y:S02]  /*04d0*/  FADD R12, -R12, R5 ;  /* 0x000000050c0c7221 */ /* 0x020fe40000000100 */
[----:B------:R-:W0:Y:S01]  /*04e0*/  LDC.64 R4, c[0x0][0x250] ;  /* 0x00009400ff047b82 */ /* 0x000e220000000a00 */
[----:B------:R-:W-:Y:S01]  /*04f0*/  FMUL R8, R8, R13 ;  /* 0x0000000d08087220 */ /* 0x000fe20000400000 */
[----:B-1----:R-:W-:-:S03]  /*0500*/  FMUL R7, R6, R7 ;  /* 0x0000000706077220 */ /* 0x002fc60000400000 */
[----:B----4-:R-:W-:Y:S01]  /*0510*/  FFMA R21, R8, R18, R21 ;  /* 0x0000001208157223 */ /* 0x010fe20000000015 */
[----:B------:R-:W-:-:S03]  /*0520*/  FMUL R7, R7, R12 ;  /* 0x0000000c07077220 */ /* 0x000fc60000400000 */
[----:B------:R-:W-:Y:S01]  /*0530*/  FADD R8, R21, R22 ;  /* 0x0000001615087221 */ /* 0x000fe20000000000 */
[----:B------:R-:W-:Y:S01]  /*0540*/  FFMA R20, R7, R19, R20 ;  /* 0x0000001307147223 */ /* 0x000fe20000000014 */
[----:B------:R-:W-:-:S03]  /*0550*/  FSETP.GEU.AND P1, PT, R21, -R22, PT ;  /* 0x800000161500720b */ /* 0x000fc60003f2e000 */
[C---:B------:R-:W-:Y:S01]  /*0560*/  FADD R9, R20.reuse, R23 ;  /* 0x0000001714097221 */ /* 0x040fe20000000000 */
[----:B------:R-:W-:Y:S02]  /*0570*/  FSETP.GEU.AND P2, PT, R20, -R23, PT ;  /* 0x800000171400720b */ /* 0x000fe40003f4e000 */
[----:B------:R-:W-:Y:S02]  /*0580*/  FSEL R8, R8, RZ, P1 ;  /* 0x000000ff08087208 */ /* 0x000fe40000800000 */
[----:B------:R-:W-:Y:S02]  /*0590*/  FSEL R9, R9, RZ, P2 ;  /* 0x000000ff09097208 */ /* 0x000fe40001000000 */
[C---:B------:R-:W-:Y:S01]  /*05a0*/  FSETP.GEU.AND P2, PT, R8.reuse, -R15, PT ;  /* 0x8000000f0800720b */ /* 0x040fe20003f4e000 */
[C---:B------:R-:W-:Y:S01]  /*05b0*/  FADD R15, R8.reuse, R15 ;  /* 0x0000000f080f7221 */ /* 0x040fe20000000000 */
[C---:B------:R-:W-:Y:S01]  /*05c0*/  FSETP.GEU.AND P3, PT, R9.reuse, -R10, PT ;  /* 0x8000000a0900720b */ /* 0x040fe20003f6e000 */
[----:B------:R-:W-:Y:S01]  /*05d0*/  FADD R10, R9, R10 ;  /* 0x0000000a090a7221 */ /* 0x000fe20000000000 */
[----:B------:R-:W-:-:S02]  /*05e0*/  FSETP.GTU.AND P5, PT, R8, RZ, PT ;  /* 0x000000ff0800720b */ /* 0x000fc40003fac000 */
[----:B------:R-:W-:Y:S01]  /*05f0*/  FSETP.GTU.AND P4, PT, R9, RZ, PT ;  /* 0x000000ff0900720b */ /* 0x000fe20003f8c000 */
[----:B0-----:R-:W-:Y:S01]  /*0600*/  IMAD.WIDE R4, R0, 0x4, R4 ;  /* 0x0000000400047825 */ /* 0x001fe200078e0204 */
[----:B------:R-:W-:Y:S02]  /*0610*/  SEL R7, RZ, 0x1, P5 ;  /* 0x00000001ff077807 */ /* 0x000fe40002800000 */
[----:B------:R-:W-:Y:S02]  /*0620*/  SEL R12, RZ, 0x100, P4 ;  /* 0x00000100ff0c7807 */ /* 0x000fe40002000000 */
[----:B------:R-:W-:Y:S02]  /*0630*/  FSEL R14, R15, RZ, P2 ;  /* 0x000000ff0f0e7208 */ /* 0x000fe40001000000 */
[----:B------:R-:W-:Y:S02]  /*0640*/  FSEL R15, R10, RZ, P3 ;  /* 0x000000ff0a0f7208 */ /* 0x000fe40001800000 */
[----:B------:R-:W-:Y:S01]  /*0650*/  IADD3 R6, P1, R0, UR6, RZ ;  /* 0x0000000600067c10 */ /* 0x000fe2000ff3e0ff */
[----:B------:R-:W-:Y:S01]  /*0660*/  IMAD.IADD R11, R7, 0x1, R12 ;  /* 0x00000001070b7824 */ /* 0x000fe200078e020c */
[----:B------:R0:W-:Y:S02]  /*0670*/  @!P0 STG.E.64 desc[UR4][R2.64], R8 ;  /* 0x0000000802008986 */ /* 0x0001e4000c101b04 */
[----:B------:R-:W-:-:S02]  /*0680*/  LEA.HI.X.SX32 R7, R0, UR7, 0x1, P1 ;  /* 0x0000000700077c11 */ /* 0x000fc400088f0eff */
[----:B------:R0:W-:Y:S02]  /*0690*/  @!P0 STG.E.64 desc[UR4][R4.64], R14 ;  /* 0x0000000e04008986 */ /* 0x0001e4000c101b04 */
[----:B0-----:R-:W-:Y:S05]  /*06a0*/  @P0 EXIT ;  /* 0x000000000000094d */ /* 0x001fea0003800000 */
[----:B------:R-:W-:Y:S01]  /*06b0*/  STG.E.U16 desc[UR4][R6.64], R11 ;  /* 0x0000000b06007986 */ /* 0x000fe2000c101504 */
[----:B------:R-:W-:Y:S05]  /*06c0*/  EXIT ;  /* 0x000000000000794d */ /* 0x000fea0003800000 */
.L_x_0:
[----:B------:R-:W-:-:S00]  /*06d0*/  BRA `(.L_x_0) ;  /* 0xfffffffc00fc7947 */ /* 0x000fc0000383ffff */
[----:B------:R-:W-:-:S00]  /*06e0*/  NOP ;  /* 0x0000000000007918 */ /* 0x000fc00000000000 */
        /* <DEDUP_REMOVED lines=9> */
.L_x_1:


//--------------------- .nv.global.init           --------------------------
	.section	.nv.global.init,"aw",@progbits
.nv.global.init:
	.type		_$_str,@object
	.size		_$_str,(_$_str_$_2 - _$_str)
_$_str:
        /*0000*/ 	.byte	0x5f, 0x5f, 0x43, 0x55, 0x44, 0x41, 0x5f, 0x46, 0x54, 0x5a, 0x00
	.type		_$_str_$_2,@object
	.size		_$_str_$_2,(.L_1 - _$_str_$_2)
_$_str_$_2:
        /*000b*/ 	.byte	0x5f, 0x5f, 0x43, 0x55, 0x44, 0x41, 0x5f, 0x50, 0x52, 0x45, 0x43, 0x5f, 0x53, 0x51, 0x52, 0x54
        /*001b*/ 	.byte	0x00
.L_1:


//--------------------- .nv.constant0.triton_poi_fused__native_batch_norm_legit_no_training_add_relu_threshold_backward_12 --------------------------
	.section	.nv.constant0.triton_poi_fused__native_batch_norm_legit_no_training_add_relu_threshold_backward_12,"a",@progbits
	.sectionflags	@""
	.align	4
.nv.constant0.triton_poi_fused__native_batch_norm_legit_no_training_add_relu_threshold_backward_12:
	.zero		612
